//
// Generated by NVIDIA NVVM Compiler
//
// Compiler Build ID: CL-36424714
// Cuda compilation tools, release 13.0, V13.0.88
// Based on NVVM 20.0.0
//

.version 9.0
.target sm_100
.address_size 64

	// .globl	_Z16block_mul_kerneliiPfS_S_
.extern .shared .align 16 .b8 share[];

.visible .entry _Z16block_mul_kerneliiPfS_S_(
	.param .u32 _Z16block_mul_kerneliiPfS_S__param_0,
	.param .u32 _Z16block_mul_kerneliiPfS_S__param_1,
	.param .u64 .ptr .align 1 _Z16block_mul_kerneliiPfS_S__param_2,
	.param .u64 .ptr .align 1 _Z16block_mul_kerneliiPfS_S__param_3,
	.param .u64 .ptr .align 1 _Z16block_mul_kerneliiPfS_S__param_4
)
{
	.reg .pred 	%p<4>;
	.reg .b32 	%r<42>;
	.reg .b32 	%f<339>;
	.reg .b64 	%rd<30>;

	ld.param.u32 	%r17, [_Z16block_mul_kerneliiPfS_S__param_0];
	ld.param.u32 	%r18, [_Z16block_mul_kerneliiPfS_S__param_1];
	mov.u32 	%r19, %ctaid.x;
	mov.u32 	%r20, %ctaid.y;
	shl.b32 	%r1, %r19, 5;
	shl.b32 	%r2, %r20, 5;
	mov.u32 	%r3, %tid.y;
	mov.u32 	%r4, %tid.x;
	shl.b32 	%r5, %r3, 2;
	setp.lt.s32 	%p1, %r18, 1;
	mov.f32 	%f335, 0f00000000;
	mov.f32 	%f336, %f335;
	mov.f32 	%f337, %f335;
	mov.f32 	%f338, %f335;
	@%p1 bra 	$L__BB0_5;
	shl.b32 	%r21, %r4, 2;
	add.s32 	%r22, %r1, %r5;
	shl.b32 	%r23, %r3, 7;
	mul.lo.s32 	%r39, %r22, %r17;
	add.s32 	%r24, %r23, %r21;
	shl.b32 	%r25, %r24, 2;
	mov.u32 	%r26, share;
	add.s32 	%r7, %r26, %r25;
	shl.b32 	%r27, %r3, 9;
	add.s32 	%r8, %r26, %r27;
	neg.s32 	%r41, %r18;
	mul.lo.s32 	%r28, %r3, %r17;
	shl.b32 	%r29, %r28, 2;
	add.s32 	%r40, %r29, %r2;
	mov.f32 	%f338, 0f00000000;
	mul.wide.u32 	%rd5, %r4, 16;
	mul.wide.s32 	%rd13, %r17, 4;
	mov.f32 	%f337, %f338;
	mov.f32 	%f336, %f338;
	mov.f32 	%f335, %f338;
$L__BB0_2:
	setp.gt.u32 	%p2, %r4, 7;
	@%p2 bra 	$L__BB0_4;
	ld.param.u64 	%rd28, [_Z16block_mul_kerneliiPfS_S__param_3];
	ld.param.u64 	%rd27, [_Z16block_mul_kerneliiPfS_S__param_2];
	cvta.to.global.u64 	%rd4, %rd27;
	add.s64 	%rd6, %rd4, %rd5;
	mul.wide.s32 	%rd7, %r39, 4;
	add.s64 	%rd8, %rd6, %rd7;
	ld.global.v4.f32 	{%f15, %f16, %f17, %f18}, [%rd8];
	cvta.to.global.u64 	%rd9, %rd28;
	add.s64 	%rd10, %rd9, %rd5;
	mul.wide.s32 	%rd11, %r40, 4;
	add.s64 	%rd12, %rd10, %rd11;
	ld.global.v4.f32 	{%f19, %f20, %f21, %f22}, [%rd12];
	st.shared.v4.f32 	[%r7], {%f15, %f16, %f17, %f18};
	st.shared.v4.f32 	[%r7+4096], {%f19, %f20, %f21, %f22};
	add.s64 	%rd14, %rd8, %rd13;
	ld.global.v4.f32 	{%f23, %f24, %f25, %f26}, [%rd14];
	add.s64 	%rd15, %rd12, %rd13;
	ld.global.v4.f32 	{%f27, %f28, %f29, %f30}, [%rd15];
	st.shared.v4.f32 	[%r7+128], {%f23, %f24, %f25, %f26};
	st.shared.v4.f32 	[%r7+4224], {%f27, %f28, %f29, %f30};
	add.s64 	%rd16, %rd14, %rd13;
	ld.global.v4.f32 	{%f31, %f32, %f33, %f34}, [%rd16];
	add.s64 	%rd17, %rd15, %rd13;
	ld.global.v4.f32 	{%f35, %f36, %f37, %f38}, [%rd17];
	st.shared.v4.f32 	[%r7+256], {%f31, %f32, %f33, %f34};
	st.shared.v4.f32 	[%r7+4352], {%f35, %f36, %f37, %f38};
	add.s64 	%rd18, %rd16, %rd13;
	ld.global.v4.f32 	{%f39, %f40, %f41, %f42}, [%rd18];
	add.s64 	%rd19, %rd17, %rd13;
	ld.global.v4.f32 	{%f43, %f44, %f45, %f46}, [%rd19];
	st.shared.v4.f32 	[%r7+384], {%f39, %f40, %f41, %f42};
	st.shared.v4.f32 	[%r7+4480], {%f43, %f44, %f45, %f46};
$L__BB0_4:
	bar.sync 	0;
	shl.b32 	%r30, %r4, 2;
	mov.u32 	%r31, share;
	add.s32 	%r32, %r31, %r30;
	ld.shared.f32 	%f47, [%r32+4096];
	ld.shared.v4.f32 	{%f48, %f49, %f50, %f51}, [%r8];
	ld.shared.v4.f32 	{%f52, %f53, %f54, %f55}, [%r8+128];
	ld.shared.v4.f32 	{%f56, %f57, %f58, %f59}, [%r8+256];
	ld.shared.v4.f32 	{%f60, %f61, %f62, %f63}, [%r8+384];
	fma.rn.f32 	%f64, %f47, %f48, %f335;
	fma.rn.f32 	%f65, %f47, %f52, %f336;
	fma.rn.f32 	%f66, %f47, %f56, %f337;
	fma.rn.f32 	%f67, %f47, %f60, %f338;
	ld.shared.f32 	%f68, [%r32+4224];
	fma.rn.f32 	%f69, %f68, %f49, %f64;
	fma.rn.f32 	%f70, %f68, %f53, %f65;
	fma.rn.f32 	%f71, %f68, %f57, %f66;
	fma.rn.f32 	%f72, %f68, %f61, %f67;
	ld.shared.f32 	%f73, [%r32+4352];
	fma.rn.f32 	%f74, %f73, %f50, %f69;
	fma.rn.f32 	%f75, %f73, %f54, %f70;
	fma.rn.f32 	%f76, %f73, %f58, %f71;
	fma.rn.f32 	%f77, %f73, %f62, %f72;
	ld.shared.f32 	%f78, [%r32+4480];
	fma.rn.f32 	%f79, %f78, %f51, %f74;
	fma.rn.f32 	%f80, %f78, %f55, %f75;
	fma.rn.f32 	%f81, %f78, %f59, %f76;
	fma.rn.f32 	%f82, %f78, %f63, %f77;
	ld.shared.f32 	%f83, [%r32+4608];
	ld.shared.v4.f32 	{%f84, %f85, %f86, %f87}, [%r8+16];
	ld.shared.v4.f32 	{%f88, %f89, %f90, %f91}, [%r8+144];
	ld.shared.v4.f32 	{%f92, %f93, %f94, %f95}, [%r8+272];
	ld.shared.v4.f32 	{%f96, %f97, %f98, %f99}, [%r8+400];
	fma.rn.f32 	%f100, %f83, %f84, %f79;
	fma.rn.f32 	%f101, %f83, %f88, %f80;
	fma.rn.f32 	%f102, %f83, %f92, %f81;
	fma.rn.f32 	%f103, %f83, %f96, %f82;
	ld.shared.f32 	%f104, [%r32+4736];
	fma.rn.f32 	%f105, %f104, %f85, %f100;
	fma.rn.f32 	%f106, %f104, %f89, %f101;
	fma.rn.f32 	%f107, %f104, %f93, %f102;
	fma.rn.f32 	%f108, %f104, %f97, %f103;
	ld.shared.f32 	%f109, [%r32+4864];
	fma.rn.f32 	%f110, %f109, %f86, %f105;
	fma.rn.f32 	%f111, %f109, %f90, %f106;
	fma.rn.f32 	%f112, %f109, %f94, %f107;
	fma.rn.f32 	%f113, %f109, %f98, %f108;
	ld.shared.f32 	%f114, [%r32+4992];
	fma.rn.f32 	%f115, %f114, %f87, %f110;
	fma.rn.f32 	%f116, %f114, %f91, %f111;
	fma.rn.f32 	%f117, %f114, %f95, %f112;
	fma.rn.f32 	%f118, %f114, %f99, %f113;
	ld.shared.f32 	%f119, [%r32+5120];
	ld.shared.v4.f32 	{%f120, %f121, %f122, %f123}, [%r8+32];
	ld.shared.v4.f32 	{%f124, %f125, %f126, %f127}, [%r8+160];
	ld.shared.v4.f32 	{%f128, %f129, %f130, %f131}, [%r8+288];
	ld.shared.v4.f32 	{%f132, %f133, %f134, %f135}, [%r8+416];
	fma.rn.f32 	%f136, %f119, %f120, %f115;
	fma.rn.f32 	%f137, %f119, %f124, %f116;
	fma.rn.f32 	%f138, %f119, %f128, %f117;
	fma.rn.f32 	%f139, %f119, %f132, %f118;
	ld.shared.f32 	%f140, [%r32+5248];
	fma.rn.f32 	%f141, %f140, %f121, %f136;
	fma.rn.f32 	%f142, %f140, %f125, %f137;
	fma.rn.f32 	%f143, %f140, %f129, %f138;
	fma.rn.f32 	%f144, %f140, %f133, %f139;
	ld.shared.f32 	%f145, [%r32+5376];
	fma.rn.f32 	%f146, %f145, %f122, %f141;
	fma.rn.f32 	%f147, %f145, %f126, %f142;
	fma.rn.f32 	%f148, %f145, %f130, %f143;
	fma.rn.f32 	%f149, %f145, %f134, %f144;
	ld.shared.f32 	%f150, [%r32+5504];
	fma.rn.f32 	%f151, %f150, %f123, %f146;
	fma.rn.f32 	%f152, %f150, %f127, %f147;
	fma.rn.f32 	%f153, %f150, %f131, %f148;
	fma.rn.f32 	%f154, %f150, %f135, %f149;
	ld.shared.f32 	%f155, [%r32+5632];
	ld.shared.v4.f32 	{%f156, %f157, %f158, %f159}, [%r8+48];
	ld.shared.v4.f32 	{%f160, %f161, %f162, %f163}, [%r8+176];
	ld.shared.v4.f32 	{%f164, %f165, %f166, %f167}, [%r8+304];
	ld.shared.v4.f32 	{%f168, %f169, %f170, %f171}, [%r8+432];
	fma.rn.f32 	%f172, %f155, %f156, %f151;
	fma.rn.f32 	%f173, %f155, %f160, %f152;
	fma.rn.f32 	%f174, %f155, %f164, %f153;
	fma.rn.f32 	%f175, %f155, %f168, %f154;
	ld.shared.f32 	%f176, [%r32+5760];
	fma.rn.f32 	%f177, %f176, %f157, %f172;
	fma.rn.f32 	%f178, %f176, %f161, %f173;
	fma.rn.f32 	%f179, %f176, %f165, %f174;
	fma.rn.f32 	%f180, %f176, %f169, %f175;
	ld.shared.f32 	%f181, [%r32+5888];
	fma.rn.f32 	%f182, %f181, %f158, %f177;
	fma.rn.f32 	%f183, %f181, %f162, %f178;
	fma.rn.f32 	%f184, %f181, %f166, %f179;
	fma.rn.f32 	%f185, %f181, %f170, %f180;
	ld.shared.f32 	%f186, [%r32+6016];
	fma.rn.f32 	%f187, %f186, %f159, %f182;
	fma.rn.f32 	%f188, %f186, %f163, %f183;
	fma.rn.f32 	%f189, %f186, %f167, %f184;
	fma.rn.f32 	%f190, %f186, %f171, %f185;
	ld.shared.f32 	%f191, [%r32+6144];
	ld.shared.v4.f32 	{%f192, %f193, %f194, %f195}, [%r8+64];
	ld.shared.v4.f32 	{%f196, %f197, %f198, %f199}, [%r8+192];
	ld.shared.v4.f32 	{%f200, %f201, %f202, %f203}, [%r8+320];
	ld.shared.v4.f32 	{%f204, %f205, %f206, %f207}, [%r8+448];
	fma.rn.f32 	%f208, %f191, %f192, %f187;
	fma.rn.f32 	%f209, %f191, %f196, %f188;
	fma.rn.f32 	%f210, %f191, %f200, %f189;
	fma.rn.f32 	%f211, %f191, %f204, %f190;
	ld.shared.f32 	%f212, [%r32+6272];
	fma.rn.f32 	%f213, %f212, %f193, %f208;
	fma.rn.f32 	%f214, %f212, %f197, %f209;
	fma.rn.f32 	%f215, %f212, %f201, %f210;
	fma.rn.f32 	%f216, %f212, %f205, %f211;
	ld.shared.f32 	%f217, [%r32+6400];
	fma.rn.f32 	%f218, %f217, %f194, %f213;
	fma.rn.f32 	%f219, %f217, %f198, %f214;
	fma.rn.f32 	%f220, %f217, %f202, %f215;
	fma.rn.f32 	%f221, %f217, %f206, %f216;
	ld.shared.f32 	%f222, [%r32+6528];
	fma.rn.f32 	%f223, %f222, %f195, %f218;
	fma.rn.f32 	%f224, %f222, %f199, %f219;
	fma.rn.f32 	%f225, %f222, %f203, %f220;
	fma.rn.f32 	%f226, %f222, %f207, %f221;
	ld.shared.f32 	%f227, [%r32+6656];
	ld.shared.v4.f32 	{%f228, %f229, %f230, %f231}, [%r8+80];
	ld.shared.v4.f32 	{%f232, %f233, %f234, %f235}, [%r8+208];
	ld.shared.v4.f32 	{%f236, %f237, %f238, %f239}, [%r8+336];
	ld.shared.v4.f32 	{%f240, %f241, %f242, %f243}, [%r8+464];
	fma.rn.f32 	%f244, %f227, %f228, %f223;
	fma.rn.f32 	%f245, %f227, %f232, %f224;
	fma.rn.f32 	%f246, %f227, %f236, %f225;
	fma.rn.f32 	%f247, %f227, %f240, %f226;
	ld.shared.f32 	%f248, [%r32+6784];
	fma.rn.f32 	%f249, %f248, %f229, %f244;
	fma.rn.f32 	%f250, %f248, %f233, %f245;
	fma.rn.f32 	%f251, %f248, %f237, %f246;
	fma.rn.f32 	%f252, %f248, %f241, %f247;
	ld.shared.f32 	%f253, [%r32+6912];
	fma.rn.f32 	%f254, %f253, %f230, %f249;
	fma.rn.f32 	%f255, %f253, %f234, %f250;
	fma.rn.f32 	%f256, %f253, %f238, %f251;
	fma.rn.f32 	%f257, %f253, %f242, %f252;
	ld.shared.f32 	%f258, [%r32+7040];
	fma.rn.f32 	%f259, %f258, %f231, %f254;
	fma.rn.f32 	%f260, %f258, %f235, %f255;
	fma.rn.f32 	%f261, %f258, %f239, %f256;
	fma.rn.f32 	%f262, %f258, %f243, %f257;
	ld.shared.f32 	%f263, [%r32+7168];
	ld.shared.v4.f32 	{%f264, %f265, %f266, %f267}, [%r8+96];
	ld.shared.v4.f32 	{%f268, %f269, %f270, %f271}, [%r8+224];
	ld.shared.v4.f32 	{%f272, %f273, %f274, %f275}, [%r8+352];
	ld.shared.v4.f32 	{%f276, %f277, %f278, %f279}, [%r8+480];
	fma.rn.f32 	%f280, %f263, %f264, %f259;
	fma.rn.f32 	%f281, %f263, %f268, %f260;
	fma.rn.f32 	%f282, %f263, %f272, %f261;
	fma.rn.f32 	%f283, %f263, %f276, %f262;
	ld.shared.f32 	%f284, [%r32+7296];
	fma.rn.f32 	%f285, %f284, %f265, %f280;
	fma.rn.f32 	%f286, %f284, %f269, %f281;
	fma.rn.f32 	%f287, %f284, %f273, %f282;
	fma.rn.f32 	%f288, %f284, %f277, %f283;
	ld.shared.f32 	%f289, [%r32+7424];
	fma.rn.f32 	%f290, %f289, %f266, %f285;
	fma.rn.f32 	%f291, %f289, %f270, %f286;
	fma.rn.f32 	%f292, %f289, %f274, %f287;
	fma.rn.f32 	%f293, %f289, %f278, %f288;
	ld.shared.f32 	%f294, [%r32+7552];
	fma.rn.f32 	%f295, %f294, %f267, %f290;
	fma.rn.f32 	%f296, %f294, %f271, %f291;
	fma.rn.f32 	%f297, %f294, %f275, %f292;
	fma.rn.f32 	%f298, %f294, %f279, %f293;
	ld.shared.f32 	%f299, [%r32+7680];
	ld.shared.v4.f32 	{%f300, %f301, %f302, %f303}, [%r8+112];
	ld.shared.v4.f32 	{%f304, %f305, %f306, %f307}, [%r8+240];
	ld.shared.v4.f32 	{%f308, %f309, %f310, %f311}, [%r8+368];
	ld.shared.v4.f32 	{%f312, %f313, %f314, %f315}, [%r8+496];
	fma.rn.f32 	%f316, %f299, %f300, %f295;
	fma.rn.f32 	%f317, %f299, %f304, %f296;
	fma.rn.f32 	%f318, %f299, %f308, %f297;
	fma.rn.f32 	%f319, %f299, %f312, %f298;
	ld.shared.f32 	%f320, [%r32+7808];
	fma.rn.f32 	%f321, %f320, %f301, %f316;
	fma.rn.f32 	%f322, %f320, %f305, %f317;
	fma.rn.f32 	%f323, %f320, %f309, %f318;
	fma.rn.f32 	%f324, %f320, %f313, %f319;
	ld.shared.f32 	%f325, [%r32+7936];
	fma.rn.f32 	%f326, %f325, %f302, %f321;
	fma.rn.f32 	%f327, %f325, %f306, %f322;
	fma.rn.f32 	%f328, %f325, %f310, %f323;
	fma.rn.f32 	%f329, %f325, %f314, %f324;
	ld.shared.f32 	%f330, [%r32+8064];
	fma.rn.f32 	%f335, %f330, %f303, %f326;
	fma.rn.f32 	%f336, %f330, %f307, %f327;
	fma.rn.f32 	%f337, %f330, %f311, %f328;
	fma.rn.f32 	%f338, %f330, %f315, %f329;
	bar.sync 	0;
	add.s32 	%r41, %r41, 1;
	setp.ne.s32 	%p3, %r41, 0;
	shl.b32 	%r33, %r17, 5;
	add.s32 	%r40, %r40, %r33;
	add.s32 	%r39, %r39, 32;
	@%p3 bra 	$L__BB0_2;
$L__BB0_5:
	ld.param.u64 	%rd29, [_Z16block_mul_kerneliiPfS_S__param_4];
	cvta.to.global.u64 	%rd20, %rd29;
	mov.u32 	%r34, %tid.y;
	shl.b32 	%r35, %r34, 2;
	add.s32 	%r36, %r1, %r35;
	add.s32 	%r37, %r2, %r4;
	mad.lo.s32 	%r38, %r36, %r17, %r37;
	mul.wide.s32 	%rd21, %r38, 4;
	add.s64 	%rd22, %rd20, %rd21;
	st.global.f32 	[%rd22], %f335;
	mul.wide.s32 	%rd23, %r17, 4;
	add.s64 	%rd24, %rd22, %rd23;
	st.global.f32 	[%rd24], %f336;
	add.s64 	%rd25, %rd24, %rd23;
	st.global.f32 	[%rd25], %f337;
	add.s64 	%rd26, %rd25, %rd23;
	st.global.f32 	[%rd26], %f338;
	ret;

}


// ===== COMPILED SASS (sm_100) =====

	.target	sm_100

	.elftype	@"ET_EXEC"


//--------------------- .note.nv.tkinfo           --------------------------
	.section	.note.nv.tkinfo,"",@"SHT_NOTE"
	.sectionflags	@"SHF_NOTE_NV_TKINFO"
	.tkinfo
        /*0018*/ 	.word	0x00000002
        /*0030*/ 	.string	""
        /*0030*/ 	.string	"ptxas"
        /*0030*/ 	.string	"Cuda compilation tools, release 13.0, V13.0.88"
        /*0030*/ 	.string	"Build cuda_13.0.r13.0/compiler.36424714_0"
        /*0030*/ 	.string	"-arch sm_100 -m 64 "



//--------------------- .note.nv.cuinfo           --------------------------
	.section	.note.nv.cuinfo,"",@"SHT_NOTE"
	.sectionflags	@"SHF_NOTE_NV_CUINFO"
        /*0018*/ 	.short	0x0002
        /*001a*/ 	.short	0x0064
        /*001c*/ 	.short	0x0082
	.zero		2


//--------------------- .nv.info                  --------------------------
	.section	.nv.info,"",@"SHT_CUDA_INFO"
	.align	4


	//----- nvinfo : EIATTR_REGCOUNT
	.align		4
        /*0000*/ 	.byte	0x04, 0x2f
        /*0002*/ 	.short	(.L_1 - .L_0)
	.align		4
.L_0:
        /*0004*/ 	.word	index@(_Z16block_mul_kerneliiPfS_S_)
        /*0008*/ 	.word	0x00000024


	//----- nvinfo : EIATTR_FRAME_SIZE
	.align		4
.L_1:
        /*000c*/ 	.byte	0x04, 0x11
        /*000e*/ 	.short	(.L_3 - .L_2)
	.align		4
.L_2:
        /*0010*/ 	.word	index@(_Z16block_mul_kerneliiPfS_S_)
        /*0014*/ 	.word	0x00000000


	//----- nvinfo : EIATTR_MIN_STACK_SIZE
	.align		4
.L_3:
        /*0018*/ 	.byte	0x04, 0x12
        /*001a*/ 	.short	(.L_5 - .L_4)
	.align		4
.L_4:
        /*001c*/ 	.word	index@(_Z16block_mul_kerneliiPfS_S_)
        /*0020*/ 	.word	0x00000000
.L_5:


//--------------------- .nv.compat                --------------------------
	.section	.nv.compat,"",@"SHT_CUDA_COMPAT_INFO"
	.align	4
        /*0000*/ 	.byte	0x02, 0x09, 0x00, 0x00, 0x02, 0x02, 0x01, 0x00, 0x02, 0x05, 0x05, 0x00, 0x03, 0x07, 0x01, 0x01
        /*0010*/ 	.byte	0x02, 0x03, 0x00, 0x00, 0x02, 0x06, 0x01, 0x00, 0x04, 0x0b, 0x08, 0x00, 0x09, 0x00, 0x00, 0x00
        /*0020*/ 	.byte	0x00, 0x00, 0x00, 0x00


//--------------------- .nv.info._Z16block_mul_kerneliiPfS_S_ --------------------------
	.section	.nv.info._Z16block_mul_kerneliiPfS_S_,"",@"SHT_CUDA_INFO"
	.sectionflags	@""
	.align	4


	//----- nvinfo : EIATTR_CUDA_API_VERSION
	.align		4
        /*0000*/ 	.byte	0x04, 0x37
        /*0002*/ 	.short	(.L_7 - .L_6)
.L_6:
        /*0004*/ 	.word	0x00000082


	//----- nvinfo : EIATTR_KPARAM_INFO
	.align		4
.L_7:
        /*0008*/ 	.byte	0x04, 0x17
        /*000a*/ 	.short	(.L_9 - .L_8)
.L_8:
        /*000c*/ 	.word	0x00000000
        /*0010*/ 	.short	0x0004
        /*0012*/ 	.short	0x0018
        /*0014*/ 	.byte	0x00, 0xf5, 0x21, 0x00


	//----- nvinfo : EIATTR_KPARAM_INFO
	.align		4
.L_9:
        /*0018*/ 	.byte	0x04, 0x17
        /*001a*/ 	.short	(.L_11 - .L_10)
.L_10:
        /*001c*/ 	.word	0x00000000
        /*0020*/ 	.short	0x0003
        /*0022*/ 	.short	0x0010
        /*0024*/ 	.byte	0x00, 0xf5, 0x21, 0x00


	//----- nvinfo : EIATTR_KPARAM_INFO
	.align		4
.L_11:
        /*0028*/ 	.byte	0x04, 0x17
        /*002a*/ 	.short	(.L_13 - .L_12)
.L_12:
        /*002c*/ 	.word	0x00000000
        /*0030*/ 	.short	0x0002
        /*0032*/ 	.short	0x0008
        /*0034*/ 	.byte	0x00, 0xf5, 0x21, 0x00


	//----- nvinfo : EIATTR_KPARAM_INFO
	.align		4
.L_13:
        /*0038*/ 	.byte	0x04, 0x17
        /*003a*/ 	.short	(.L_15 - .L_14)
.L_14:
        /*003c*/ 	.word	0x00000000
        /*0040*/ 	.short	0x0001
        /*0042*/ 	.short	0x0004
        /*0044*/ 	.byte	0x00, 0xf0, 0x11, 0x00


	//----- nvinfo : EIATTR_KPARAM_INFO
	.align		4
.L_15:
        /*0048*/ 	.byte	0x04, 0x17
        /*004a*/ 	.short	(.L_17 - .L_16)
.L_16:
        /*004c*/ 	.word	0x00000000
        /*0050*/ 	.short	0x0000
        /*0052*/ 	.short	0x0000
        /*0054*/ 	.byte	0x00, 0xf0, 0x11, 0x00


	//----- nvinfo : EIATTR_SPARSE_MMA_MASK
	.align		4
.L_17:
        /*0058*/ 	.byte	0x03, 0x50
        /*005a*/ 	.short	0x0000


	//----- nvinfo : EIATTR_MAXREG_COUNT
	.align		4
        /*005c*/ 	.byte	0x03, 0x1b
        /*005e*/ 	.short	0x00ff


	//----- nvinfo : EIATTR_NUM_BARRIERS
	.align		4
        /*0060*/ 	.byte	0x02, 0x4c
        /*0062*/ 	.byte	0x01
	.zero		1


	//----- nvinfo : EIATTR_MERCURY_ISA_VERSION
	.align		4
        /*0064*/ 	.byte	0x03, 0x5f
        /*0066*/ 	.short	0x0101


	//----- nvinfo : EIATTR_VRC_CTA_INIT_COUNT
	.align		4
        /*0068*/ 	.byte	0x02, 0x4a
	.zero		1
	.zero		1


	//----- nvinfo : EIATTR_EXIT_INSTR_OFFSETS
	.align		4
        /*006c*/ 	.byte	0x04, 0x1c
        /*006e*/ 	.short	(.L_19 - .L_18)


	//   ....[0]....
.L_18:
        /*0070*/ 	.word	0x00001140


	//----- nvinfo : EIATTR_CRS_STACK_SIZE
	.align		4
.L_19:
        /*0074*/ 	.byte	0x04, 0x1e
        /*0076*/ 	.short	(.L_21 - .L_20)
.L_20:
        /*0078*/ 	.word	0x00000000


	//----- nvinfo : EIATTR_CBANK_PARAM_SIZE
	.align		4
.L_21:
        /*007c*/ 	.byte	0x03, 0x19
        /*007e*/ 	.short	0x0020


	//----- nvinfo : EIATTR_PARAM_CBANK
	.align		4
        /*0080*/ 	.byte	0x04, 0x0a
        /*0082*/ 	.short	(.L_23 - .L_22)
	.align		4
.L_22:
        /*0084*/ 	.word	index@(.nv.constant0._Z16block_mul_kerneliiPfS_S_)
        /*0088*/ 	.short	0x0380
        /*008a*/ 	.short	0x0020


	//----- nvinfo : EIATTR_SW_WAR
	.align		4
.L_23:
        /*008c*/ 	.byte	0x04, 0x36
        /*008e*/ 	.short	(.L_25 - .L_24)
.L_24:
        /*0090*/ 	.word	0x00000008
.L_25:


//--------------------- .nv.callgraph             --------------------------
	.section	.nv.callgraph,"",@"SHT_CUDA_CALLGRAPH"
	.align	4
	.sectionentsize	8
	.align		4
        /*0000*/ 	.word	0x00000000
	.align		4
        /*0004*/ 	.word	0xffffffff
	.align		4
        /*0008*/ 	.word	0x00000000
	.align		4
        /*000c*/ 	.word	0xfffffffe
	.align		4
        /*0010*/ 	.word	0x00000000
	.align		4
        /*0014*/ 	.word	0xfffffffd
	.align		4
        /*0018*/ 	.word	0x00000000
	.align		4
        /*001c*/ 	.word	0xfffffffc


//--------------------- .text._Z16block_mul_kerneliiPfS_S_ --------------------------
	.section	.text._Z16block_mul_kerneliiPfS_S_,"ax",@progbits
	.align	128
        .global         _Z16block_mul_kerneliiPfS_S_
        .type           _Z16block_mul_kerneliiPfS_S_,@function
        .size           _Z16block_mul_kerneliiPfS_S_,(.L_x_5 - _Z16block_mul_kerneliiPfS_S_)
        .other          _Z16block_mul_kerneliiPfS_S_,@"STO_CUDA_ENTRY STV_DEFAULT"
_Z16block_mul_kerneliiPfS_S_:
.text._Z16block_mul_kerneliiPfS_S_:
[----:B------:R-:W-:Y:S01]  /*0000*/  LDC R1, c[0x0][0x37c] ;  /* 0x0000df00ff017b82 */ /* 0x000fe20000000800 */
[----:B------:R-:W0:Y:S07]  /*0010*/  LDCU UR7, c[0x0][0x384] ;  /* 0x00007080ff0777ac */ /* 0x000e2e0008000800 */
[----:B------:R-:W1:Y:S01]  /*0020*/  S2UR UR4, SR_CTAID.X ;  /* 0x00000000000479c3 */ /* 0x000e620000002500 */
[----:B------:R-:W2:Y:S01]  /*0030*/  S2R R0, SR_TID.X ;  /* 0x0000000000007919 */ /* 0x000ea20000002100 */
[----:B------:R-:W-:-:S02]  /*0040*/  CS2R R22, SRZ ;  /* 0x0000000000167805 */ /* 0x000fc4000001ff00 */
[----:B------:R-:W-:Y:S01]  /*0050*/  CS2R R20, SRZ ;  /* 0x0000000000147805 */ /* 0x000fe2000001ff00 */
[----:B------:R-:W3:Y:S03]  /*0060*/  LDCU.64 UR10, c[0x0][0x358] ;  /* 0x00006b00ff0a77ac */ /* 0x000ee60008000a00 */
[----:B------:R-:W4:Y:S01]  /*0070*/  S2UR UR5, SR_CTAID.Y ;  /* 0x00000000000579c3 */ /* 0x000f220000002600 */
[----:B0-----:R-:W-:Y:S02]  /*0080*/  UISETP.GE.AND UP0, UPT, UR7, 0x1, UPT ;  /* 0x000000010700788c */ /* 0x001fe4000bf06270 */
[----:B-1----:R-:W-:Y:S02]  /*0090*/  USHF.L.U32 UR4, UR4, 0x5, URZ ;  /* 0x0000000504047899 */ /* 0x002fe400080006ff */
[----:B----4-:R-:W-:-:S05]  /*00a0*/  USHF.L.U32 UR5, UR5, 0x5, URZ ;  /* 0x0000000505057899 */ /* 0x010fca00080006ff */
[----:B--23--:R-:W-:Y:S07]  /*00b0*/  BRA.U !UP0, `(.L_x_0) ;  /* 0x0000000d08e87547 */ /* 0x00cfee000b800000 */
[----:B------:R-:W0:Y:S01]  /*00c0*/  S2R R29, SR_TID.Y ;  /* 0x00000000001d7919 */ /* 0x000e220000002200 */
[----:B------:R-:W1:Y:S01]  /*00d0*/  S2UR UR8, SR_CgaCtaId ;  /* 0x00000000000879c3 */ /* 0x000e620000008800 */
[----:B------:R-:W0:Y:S01]  /*00e0*/  LDCU UR9, c[0x0][0x380] ;  /* 0x00007000ff0977ac */ /* 0x000e220008000800 */
[----:B------:R-:W-:Y:S02]  /*00f0*/  CS2R R20, SRZ ;  /* 0x0000000000147805 */ /* 0x000fe4000001ff00 */
[----:B------:R-:W-:Y:S01]  /*0100*/  CS2R R22, SRZ ;  /* 0x0000000000167805 */ /* 0x000fe2000001ff00 */
[----:B------:R-:W-:Y:S01]  /*0110*/  UMOV UR6, 0x400 ;  /* 0x0000040000067882 */ /* 0x000fe20000000000 */
[----:B------:R-:W-:Y:S02]  /*0120*/  UIADD3 UR7, UPT, UPT, -UR7, URZ, URZ ;  /* 0x000000ff07077290 */ /* 0x000fe4000fffe1ff */
[----:B-1----:R-:W-:-:S06]  /*0130*/  ULEA UR6, UR8, UR6, 0x18 ;  /* 0x0000000608067291 */ /* 0x002fcc000f8ec0ff */
[----:B------:R-:W-:Y:S01]  /*0140*/  LEA R2, R0, UR6, 0x2 ;  /* 0x0000000600027c11 */ /* 0x000fe2000f8e10ff */
[C---:B0-----:R-:W-:Y:S01]  /*0150*/  IMAD R3, R29.reuse, UR9, RZ ;  /* 0x000000091d037c24 */ /* 0x041fe2000f8e02ff */
[C---:B------:R-:W-:Y:S02]  /*0160*/  LEA R30, R29.reuse, R0, 0x5 ;  /* 0x000000001d1e7211 */ /* 0x040fe400078e28ff */
[C---:B------:R-:W-:Y:S02]  /*0170*/  LEA R28, R29.reuse, UR4, 0x2 ;  /* 0x000000041d1c7c11 */ /* 0x040fe4000f8e10ff */
[----:B------:R-:W-:Y:S02]  /*0180*/  SHF.L.U32 R30, R30, 0x2, RZ ;  /* 0x000000021e1e7819 */ /* 0x000fe400000006ff */
[----:B------:R-:W-:Y:S01]  /*0190*/  LEA R29, R29, UR6, 0x9 ;  /* 0x000000061d1d7c11 */ /* 0x000fe2000f8e48ff */
[----:B------:R-:W-:Y:S01]  /*01a0*/  IMAD R28, R28, UR9, RZ ;  /* 0x000000091c1c7c24 */ /* 0x000fe2000f8e02ff */
[----:B------:R-:W-:-:S02]  /*01b0*/  LEA R3, R3, UR5, 0x2 ;  /* 0x0000000503037c11 */ /* 0x000fc4000f8e10ff */
[----:B------:R-:W-:-:S07]  /*01c0*/  LEA R30, R30, UR6, 0x2 ;  /* 0x000000061e1e7c11 */ /* 0x000fce000f8e10ff */
.L_x_3:
[----:B------:R-:W-:Y:S01]  /*01d0*/  ISETP.GT.U32.AND P0, PT, R0, 0x7, PT ;  /* 0x000000070000780c */ /* 0x000fe20003f04070 */
[----:B------:R-:W-:-:S12]  /*01e0*/  BSSY.RECONVERGENT B0, `(.L_x_1) ;  /* 0x000001f000007945 */ /* 0x000fd80003800200 */
[----:B------:R-:W-:Y:S05]  /*01f0*/  @P0 BRA `(.L_x_2) ;  /* 0x0000000000740947 */ /* 0x000fea0003800000 */
[----:B------:R-:W0:Y:S08]  /*0200*/  LDC.64 R4, c[0x0][0x388] ;  /* 0x0000e200ff047b82 */ /* 0x000e300000000a00 */
[----:B------:R-:W1:Y:S08]  /*0210*/  LDC R16, c[0x0][0x380] ;  /* 0x0000e000ff107b82 */ /* 0x000e700000000800 */
[----:B------:R-:W2:Y:S01]  /*0220*/  LDC.64 R18, c[0x0][0x390] ;  /* 0x0000e400ff127b82 */ /* 0x000ea20000000a00 */
[----:B0-----:R-:W-:-:S04]  /*0230*/  IMAD.WIDE.U32 R4, R0, 0x10, R4 ;  /* 0x0000001000047825 */ /* 0x001fc800078e0004 */
[----:B------:R-:W-:-:S05]  /*0240*/  IMAD.WIDE R24, R28, 0x4, R4 ;  /* 0x000000041c187825 */ /* 0x000fca00078e0204 */
[----:B------:R-:W3:Y:S01]  /*0250*/  LDG.E.128 R8, desc[UR10][R24.64] ;  /* 0x0000000a18087981 */ /* 0x000ee2000c1e1d00 */
[----:B-1----:R-:W-:-:S05]  /*0260*/  IMAD.WIDE R32, R16, 0x4, R24 ;  /* 0x0000000410207825 */ /* 0x002fca00078e0218 */
[----:B------:R-:W4:Y:S01]  /*0270*/  LDG.E.128 R4, desc[UR10][R32.64] ;  /* 0x0000000a20047981 */ /* 0x000f22000c1e1d00 */
[----:B------:R-:W-:-:S04]  /*0280*/  IMAD.WIDE R14, R16, 0x4, R32 ;  /* 0x00000004100e7825 */ /* 0x000fc800078e0220 */
[----:B------:R-:W-:-:S04]  /*0290*/  IMAD.WIDE R12, R16, 0x4, R14 ;  /* 0x00000004100c7825 */ /* 0x000fc800078e020e */
[----:B--2---:R-:W-:Y:S01]  /*02a0*/  IMAD.WIDE.U32 R18, R0, 0x10, R18 ;  /* 0x0000001000127825 */ /* 0x004fe200078e0012 */
[----:B---3--:R0:W-:Y:S04]  /*02b0*/  STS.128 [R30], R8 ;  /* 0x000000081e007388 */ /* 0x0081e80000000c00 */
[----:B0-----:R-:W2:Y:S04]  /*02c0*/  LDG.E.128 R8, desc[UR10][R14.64] ;  /* 0x0000000a0e087981 */ /* 0x001ea8000c1e1d00 */
[----:B------:R-:W3:Y:S01]  /*02d0*/  LDG.E.128 R12, desc[UR10][R12.64] ;  /* 0x0000000a0c0c7981 */ /* 0x000ee2000c1e1d00 */
[----:B------:R-:W-:-:S03]  /*02e0*/  IMAD.WIDE R26, R3, 0x4, R18 ;  /* 0x00000004031a7825 */ /* 0x000fc600078e0212 */
[----:B----4-:R0:W-:Y:S01]  /*02f0*/  STS.128 [R30+0x80], R4 ;  /* 0x000080041e007388 */ /* 0x0101e20000000c00 */
[----:B------:R-:W-:-:S04]  /*0300*/  IMAD.WIDE R24, R16, 0x4, R26 ;  /* 0x0000000410187825 */ /* 0x000fc800078e021a */
[----:B------:R-:W-:-:S04]  /*0310*/  IMAD.WIDE R18, R16, 0x4, R24 ;  /* 0x0000000410127825 */ /* 0x000fc800078e0218 */
[----:B------:R-:W-:Y:S01]  /*0320*/  IMAD.WIDE R16, R16, 0x4, R18 ;  /* 0x0000000410107825 */ /* 0x000fe200078e0212 */
[----:B0-----:R-:W4:Y:S04]  /*0330*/  LDG.E.128 R4, desc[UR10][R26.64] ;  /* 0x0000000a1a047981 */ /* 0x001f28000c1e1d00 */
[----:B--2---:R0:W-:Y:S04]  /*0340*/  STS.128 [R30+0x100], R8 ;  /* 0x000100081e007388 */ /* 0x0041e80000000c00 */
[----:B---3--:R1:W-:Y:S04]  /*0350*/  STS.128 [R30+0x180], R12 ;  /* 0x0001800c1e007388 */ /* 0x0083e80000000c00 */
[----:B0-----:R-:W2:Y:S04]  /*0360*/  LDG.E.128 R8, desc[UR10][R24.64] ;  /* 0x0000000a18087981 */ /* 0x001ea8000c1e1d00 */
[----:B-1----:R-:W3:Y:S04]  /*0370*/  LDG.E.128 R12, desc[UR10][R18.64] ;  /* 0x0000000a120c7981 */ /* 0x002ee8000c1e1d00 */
[----:B------:R-:W5:Y:S04]  /*0380*/  LDG.E.128 R16, desc[UR10][R16.64] ;  /* 0x0000000a10107981 */ /* 0x000f68000c1e1d00 */
[----:B----4-:R0:W-:Y:S04]  /*0390*/  STS.128 [R30+0x1000], R4 ;  /* 0x001000041e007388 */ /* 0x0101e80000000c00 */
[----:B--2---:R0:W-:Y:S04]  /*03a0*/  STS.128 [R30+0x1080], R8 ;  /* 0x001080081e007388 */ /* 0x0041e80000000c00 */
[----:B---3--:R0:W-:Y:S04]  /*03b0*/  STS.128 [R30+0x1100], R12 ;  /* 0x0011000c1e007388 */ /* 0x0081e80000000c00 */
[----:B-----5:R0:W-:Y:S02]  /*03c0*/  STS.128 [R30+0x1180], R16 ;  /* 0x001180101e007388 */ /* 0x0201e40000000c00 */
.L_x_2:
[----:B------:R-:W-:Y:S05]  /*03d0*/  BSYNC.RECONVERGENT B0 ;  /* 0x0000000000007941 */ /* 0x000fea0003800200 */
.L_x_1:
[----:B------:R-:W-:Y:S01]  /*03e0*/  BAR.SYNC.DEFER_BLOCKING 0x0 ;  /* 0x0000000000007b1d */ /* 0x000fe20000010000 */
[----:B------:R-:W-:Y:S01]  /*03f0*/  UIADD3 UR7, UPT, UPT, UR7, 0x1, URZ ;  /* 0x0000000107077890 */ /* 0x000fe2000fffe0ff */
[----:B------:R-:W-:-:S03]  /*0400*/  IADD3 R28, PT, PT, R28, 0x20, RZ ;  /* 0x000000201c1c7810 */ /* 0x000fc60007ffe0ff */
[----:B------:R-:W-:Y:S01]  /*0410*/  UISETP.NE.AND UP0, UPT, UR7, URZ, UPT ;  /* 0x000000ff0700728c */ /* 0x000fe2000bf05270 */
[----:B0-----:R-:W-:Y:S04]  /*0420*/  LDS R17, [R2+0x1000] ;  /* 0x0010000002117984 */ /* 0x001fe80000000800 */
[----:B------:R-:W0:Y:S04]  /*0430*/  LDS.128 R12, [R29+0x80] ;  /* 0x000080001d0c7984 */ /* 0x000e280000000c00 */
[----:B------:R-:W1:Y:S04]  /*0440*/  LDS.128 R8, [R29] ;  /* 0x000000001d087984 */ /* 0x000e680000000c00 */
[----:B------:R-:W2:Y:S04]  /*0450*/  LDS.128 R24, [R29+0x100] ;  /* 0x000100001d187984 */ /* 0x000ea80000000c00 */
[----:B------:R-:W3:Y:S04]  /*0460*/  LDS.128 R4, [R29+0x180] ;  /* 0x000180001d047984 */ /* 0x000ee80000000c00 */
[----:B------:R-:W-:Y:S01]  /*0470*/  LDS R19, [R2+0x1100] ;  /* 0x0011000002137984 */ /* 0x000fe20000000800 */
[----:B0-----:R-:W-:-:S03]  /*0480*/  FFMA R16, R17, R12, R23 ;  /* 0x0000000c11107223 */ /* 0x001fc60000000017 */
[----:B------:R-:W0:Y:S01]  /*0490*/  LDS R12, [R2+0x1080] ;  /* 0x00108000020c7984 */ /* 0x000e220000000800 */
[C---:B-1----:R-:W-:Y:S01]  /*04a0*/  FFMA R8, R17.reuse, R8, R22 ;  /* 0x0000000811087223 */ /* 0x042fe20000000016 */
[C---:B--2---:R-:W-:Y:S01]  /*04b0*/  FFMA R24, R17.reuse, R24, R20 ;  /* 0x0000001811187223 */ /* 0x044fe20000000014 */
[----:B---3--:R-:W-:Y:S02]  /*04c0*/  FFMA R18, R17, R4, R21 ;  /* 0x0000000411127223 */ /* 0x008fe40000000015 */
[----:B------:R-:W1:Y:S04]  /*04d0*/  LDS R4, [R2+0x1180] ;  /* 0x0011800002047984 */ /* 0x000e680000000800 */
[----:B------:R-:W-:Y:S01]  /*04e0*/  LDS.128 R20, [R29+0x10] ;  /* 0x000010001d147984 */ /* 0x000fe20000000c00 */
[-C--:B0-----:R-:W-:Y:S01]  /*04f0*/  FFMA R9, R9, R12.reuse, R8 ;  /* 0x0000000c09097223 */ /* 0x081fe20000000008 */
[-C--:B------:R-:W-:Y:S01]  /*0500*/  FFMA R13, R13, R12.reuse, R16 ;  /* 0x0000000c0d0d7223 */ /* 0x080fe20000000010 */
[-C--:B------:R-:W-:Y:S01]  /*0510*/  FFMA R25, R25, R12.reuse, R24 ;  /* 0x0000000c19197223 */ /* 0x080fe20000000018 */
[----:B------:R-:W-:Y:S01]  /*0520*/  FFMA R5, R5, R12, R18 ;  /* 0x0000000c05057223 */ /* 0x000fe20000000012 */
[----:B------:R-:W0:Y:S01]  /*0530*/  LDS R8, [R2+0x1200] ;  /* 0x0012000002087984 */ /* 0x000e220000000800 */
[-C--:B------:R-:W-:Y:S01]  /*0540*/  FFMA R10, R10, R19.reuse, R9 ;  /* 0x000000130a0a7223 */ /* 0x080fe20000000009 */
[-C--:B------:R-:W-:Y:S01]  /*0550*/  FFMA R14, R14, R19.reuse, R13 ;  /* 0x000000130e0e7223 */ /* 0x080fe2000000000d */
[-C--:B------:R-:W-:Y:S01]  /*0560*/  FFMA R26, R26, R19.reuse, R25 ;  /* 0x000000131a1a7223 */ /* 0x080fe20000000019 */
[----:B------:R-:W-:Y:S01]  /*0570*/  FFMA R6, R6, R19, R5 ;  /* 0x0000001306067223 */ /* 0x000fe20000000005 */
[----:B------:R-:W2:Y:S01]  /*0580*/  LDS R9, [R2+0x1280] ;  /* 0x0012800002097984 */ /* 0x000ea20000000800 */
[----:B-1----:R-:W-:-:S03]  /*0590*/  FFMA R11, R11, R4, R10 ;  /* 0x000000040b0b7223 */ /* 0x002fc6000000000a */
[----:B------:R-:W1:Y:S01]  /*05a0*/  LDS.128 R16, [R29+0x90] ;  /* 0x000090001d107984 */ /* 0x000e620000000c00 */
[-C--:B------:R-:W-:Y:S01]  /*05b0*/  FFMA R5, R15, R4.reuse, R14 ;  /* 0x000000040f057223 */ /* 0x080fe2000000000e */
[----:B------:R-:W-:Y:S02]  /*05c0*/  FFMA R27, R27, R4, R26 ;  /* 0x000000041b1b7223 */ /* 0x000fe4000000001a */
[----:B------:R-:W3:Y:S01]  /*05d0*/  LDS.128 R12, [R29+0x110] ;  /* 0x000110001d0c7984 */ /* 0x000ee20000000c00 */
[----:B0-----:R-:W-:Y:S01]  /*05e0*/  FFMA R20, R8, R20, R11 ;  /* 0x0000001408147223 */ /* 0x001fe2000000000b */
[----:B------:R-:W-:-:S03]  /*05f0*/  FFMA R11, R7, R4, R6 ;  /* 0x00000004070b7223 */ /* 0x000fc60000000006 */
[-C--:B--2---:R-:W-:Y:S01]  /*0600*/  FFMA R21, R21, R9.reuse, R20 ;  /* 0x0000000915157223 */ /* 0x084fe20000000014 */
[C---:B-1----:R-:W-:Y:S02]  /*0610*/  FFMA R10, R8.reuse, R16, R5 ;  /* 0x00000010080a7223 */ /* 0x042fe40000000005 */
[----:B------:R-:W0:Y:S01]  /*0620*/  LDS.128 R4, [R29+0x190] ;  /* 0x000190001d047984 */ /* 0x000e220000000c00 */
[----:B---3--:R-:W-:Y:S01]  /*0630*/  FFMA R20, R8, R12, R27 ;  /* 0x0000000c08147223 */ /* 0x008fe2000000001b */
[-C--:B------:R-:W-:Y:S02]  /*0640*/  FFMA R17, R17, R9.reuse, R10 ;  /* 0x0000000911117223 */ /* 0x080fe4000000000a */
[----:B------:R-:W1:Y:S01]  /*0650*/  LDS R16, [R2+0x1300] ;  /* 0x0013000002107984 */ /* 0x000e620000000800 */
[----:B------:R-:W-:-:S03]  /*0660*/  FFMA R13, R13, R9, R20 ;  /* 0x000000090d0d7223 */ /* 0x000fc60000000014 */
[----:B------:R-:W2:Y:S04]  /*0670*/  LDS R12, [R2+0x1380] ;  /* 0x00138000020c7984 */ /* 0x000ea80000000800 */
[----:B------:R-:W-:Y:S01]  /*0680*/  LDS.128 R24, [R29+0xa0] ;  /* 0x0000a0001d187984 */ /* 0x000fe20000000c00 */
[----:B0-----:R-:W-:-:S04]  /*0690*/  FFMA R4, R8, R4, R11 ;  /* 0x0000000408047223 */ /* 0x001fc8000000000b */
[----:B------:R-:W-:Y:S01]  /*06a0*/  FFMA R5, R5, R9, R4 ;  /* 0x0000000905057223 */ /* 0x000fe20000000004 */
[-C--:B-1----:R-:W-:Y:S01]  /*06b0*/  FFMA R18, R18, R16.reuse, R17 ;  /* 0x0000001012127223 */ /* 0x082fe20000000011 */
[----:B------:R-:W0:Y:S01]  /*06c0*/  LDS R4, [R2+0x1400] ;  /* 0x0014000002047984 */ /* 0x000e220000000800 */
[-C--:B------:R-:W-:Y:S01]  /*06d0*/  FFMA R22, R22, R16.reuse, R21 ;  /* 0x0000001016167223 */ /* 0x080fe20000000015 */
[----:B------:R-:W-:Y:S01]  /*06e0*/  FFMA R6, R6, R16, R5 ;  /* 0x0000001006067223 */ /* 0x000fe20000000005 */
[-C--:B--2---:R-:W-:Y:S01]  /*06f0*/  FFMA R19, R19, R12.reuse, R18 ;  /* 0x0000000c13137223 */ /* 0x084fe20000000012 */
[----:B------:R-:W1:Y:S01]  /*0700*/  LDS.128 R8, [R29+0x20] ;  /* 0x000020001d087984 */ /* 0x000e620000000c00 */
[----:B------:R-:W-:Y:S01]  /*0710*/  FFMA R5, R23, R12, R22 ;  /* 0x0000000c17057223 */ /* 0x000fe20000000016 */
[----:B------:R-:W-:Y:S01]  /*0720*/  FFMA R14, R14, R16, R13 ;  /* 0x000000100e0e7223 */ /* 0x000fe2000000000d */
[-C--:B------:R-:W-:Y:S01]  /*0730*/  FFMA R7, R7, R12.reuse, R6 ;  /* 0x0000000c07077223 */ /* 0x080fe20000000006 */
[----:B------:R-:W2:Y:S02]  /*0740*/  LDS.128 R20, [R29+0x120] ;  /* 0x000120001d147984 */ /* 0x000ea40000000c00 */
[----:B------:R-:W-:-:S02]  /*0750*/  FFMA R15, R15, R12, R14 ;  /* 0x0000000c0f0f7223 */ /* 0x000fc4000000000e */
[----:B------:R-:W3:Y:S01]  /*0760*/  LDS R6, [R2+0x1480] ;  /* 0x0014800002067984 */ /* 0x000ee20000000800 */
[----:B0-----:R-:W-:-:S03]  /*0770*/  FFMA R24, R4, R24, R19 ;  /* 0x0000001804187223 */ /* 0x001fc60000000013 */
[----:B------:R-:W0:Y:S01]  /*0780*/  LDS.128 R16, [R29+0x1a0] ;  /* 0x0001a0001d107984 */ /* 0x000e220000000c00 */
[----:B-1----:R-:W-:-:S03]  /*0790*/  FFMA R8, R4, R8, R5 ;  /* 0x0000000804087223 */ /* 0x002fc60000000005 */
[----:B------:R-:W1:Y:S01]  /*07a0*/  LDS R5, [R2+0x1500] ;  /* 0x0015000002057984 */ /* 0x000e620000000800 */
[----:B--2---:R-:W-:-:S03]  /*07b0*/  FFMA R20, R4, R20, R15 ;  /* 0x0000001404147223 */ /* 0x004fc6000000000f */
[----:B------:R-:W-:Y:S01]  /*07c0*/  LDS.128 R12, [R29+0x30] ;  /* 0x000030001d0c7984 */ /* 0x000fe20000000c00 */
[-C--:B---3--:R-:W-:Y:S01]  /*07d0*/  FFMA R21, R21, R6.reuse, R20 ;  /* 0x0000000615157223 */ /* 0x088fe20000000014 */
[-C--:B------:R-:W-:Y:S02]  /*07e0*/  FFMA R9, R9, R6.reuse, R8 ;  /* 0x0000000609097223 */ /* 0x080fe40000000008 */
[----:B------:R-:W-:Y:S01]  /*07f0*/  LDS R20, [R2+0x1600] ;  /* 0x0016000002147984 */ /* 0x000fe20000000800 */
[----:B------:R-:W-:Y:S01]  /*0800*/  FFMA R25, R25, R6, R24 ;  /* 0x0000000619197223 */ /* 0x000fe20000000018 */
[----:B0-----:R-:W-:Y:S02]  /*0810*/  FFMA R4, R4, R16, R7 ;  /* 0x0000001004047223 */ /* 0x001fe40000000007 */
[----:B------:R-:W0:Y:S01]  /*0820*/  LDS R16, [R2+0x1580] ;  /* 0x0015800002107984 */ /* 0x000e220000000800 */
[-C--:B-1----:R-:W-:Y:S01]  /*0830*/  FFMA R10, R10, R5.reuse, R9 ;  /* 0x000000050a0a7223 */ /* 0x082fe20000000009 */
[----:B------:R-:W-:Y:S01]  /*0840*/  FFMA R17, R17, R6, R4 ;  /* 0x0000000611117223 */ /* 0x000fe20000000004 */
[-C--:B------:R-:W-:Y:S01]  /*0850*/  FFMA R22, R22, R5.reuse, R21 ;  /* 0x0000000516167223 */ /* 0x080fe20000000015 */
[-C--:B------:R-:W-:Y:S01]  /*0860*/  FFMA R26, R26, R5.reuse, R25 ;  /* 0x000000051a1a7223 */ /* 0x080fe20000000019 */
[----:B------:R-:W1:Y:S01]  /*0870*/  LDS R21, [R2+0x1680] ;  /* 0x0016800002157984 */ /* 0x000e620000000800 */
[----:B------:R-:W-:-:S03]  /*0880*/  FFMA R18, R18, R5, R17 ;  /* 0x0000000512127223 */ /* 0x000fc60000000011 */
[----:B------:R-:W2:Y:S01]  /*0890*/  LDS.128 R4, [R29+0xb0] ;  /* 0x0000b0001d047984 */ /* 0x000ea20000000c00 */
[-C--:B0-----:R-:W-:Y:S01]  /*08a0*/  FFMA R11, R11, R16.reuse, R10 ;  /* 0x000000100b0b7223 */ /* 0x081fe2000000000a */
[-C--:B------:R-:W-:Y:S01]  /*08b0*/  FFMA R27, R27, R16.reuse, R26 ;  /* 0x000000101b1b7223 */ /* 0x080fe2000000001a */
[-C--:B------:R-:W-:Y:S01]  /*08c0*/  FFMA R23, R23, R16.reuse, R22 ;  /* 0x0000001017177223 */ /* 0x080fe20000000016 */
[----:B------:R-:W-:Y:S01]  /*08d0*/  FFMA R25, R19, R16, R18 ;  /* 0x0000001013197223 */ /* 0x000fe20000000012 */
[C---:B------:R-:W-:Y:S01]  /*08e0*/  FFMA R12, R20.reuse, R12, R11 ;  /* 0x0000000c140c7223 */ /* 0x040fe2000000000b */
[----:B------:R-:W0:Y:S03]  /*08f0*/  LDS.128 R16, [R29+0x1b0] ;  /* 0x0001b0001d107984 */ /* 0x000e260000000c00 */
[----:B-1----:R-:W-:Y:S01]  /*0900*/  FFMA R13, R13, R21, R12 ;  /* 0x000000150d0d7223 */ /* 0x002fe2000000000c */
[----:B------:R-:W1:Y:S01]  /*0910*/  LDS.128 R8, [R29+0x130] ;  /* 0x000130001d087984 */ /* 0x000e620000000c00 */
[----:B--2---:R-:W-:-:S03]  /*0920*/  FFMA R12, R20, R4, R27 ;  /* 0x00000004140c7223 */ /* 0x004fc6000000001b */
[----:B------:R-:W2:Y:S01]  /*0930*/  LDS R4, [R2+0x1700] ;  /* 0x0017000002047984 */ /* 0x000ea20000000800 */
[----:B------:R-:W-:-:S03]  /*0940*/  FFMA R5, R5, R21, R12 ;  /* 0x0000001505057223 */ /* 0x000fc6000000000c */
[----:B------:R-:W-:Y:S01]  /*0950*/  LDS R12, [R2+0x1800] ;  /* 0x00180000020c7984 */ /* 0x000fe20000000800 */
[----:B0-----:R-:W-:-:S03]  /*0960*/  FFMA R16, R20, R16, R25 ;  /* 0x0000001014107223 */ /* 0x001fc60000000019 */
[----:B------:R-:W-:Y:S01]  /*0970*/  LDS.128 R24, [R29+0x40] ;  /* 0x000040001d187984 */ /* 0x000fe20000000c00 */
[----:B-1----:R-:W-:Y:S01]  /*0980*/  FFMA R22, R20, R8, R23 ;  /* 0x0000000814167223 */ /* 0x002fe20000000017 */
[-C--:B------:R-:W-:Y:S02]  /*0990*/  FFMA R17, R17, R21.reuse, R16 ;  /* 0x0000001511117223 */ /* 0x080fe40000000010 */
[----:B------:R-:W0:Y:S01]  /*09a0*/  LDS R8, [R2+0x1780] ;  /* 0x0017800002087984 */ /* 0x000e220000000800 */
[----:B------:R-:W-:Y:S01]  /*09b0*/  FFMA R9, R9, R21, R22 ;  /* 0x0000001509097223 */ /* 0x000fe20000000016 */
[-C--:B--2---:R-:W-:Y:S02]  /*09c0*/  FFMA R6, R6, R4.reuse, R5 ;  /* 0x0000000406067223 */ /* 0x084fe40000000005 */
[----:B------:R-:W1:Y:S01]  /*09d0*/  LDS.128 R20, [R29+0xc0] ;  /* 0x0000c0001d147984 */ /* 0x000e620000000c00 */
[-C--:B------:R-:W-:Y:S01]  /*09e0*/  FFMA R14, R14, R4.reuse, R13 ;  /* 0x000000040e0e7223 */ /* 0x080fe2000000000d */
[-C--:B------:R-:W-:Y:S01]  /*09f0*/  FFMA R10, R10, R4.reuse, R9 ;  /* 0x000000040a0a7223 */ /* 0x080fe20000000009 */
[----:B------:R-:W-:-:S02]  /*0a00*/  FFMA R18, R18, R4, R17 ;  /* 0x0000000412127223 */ /* 0x000fc40000000011 */
[----:B------:R-:W-:Y:S01]  /*0a10*/  LDS R17, [R2+0x1900] ;  /* 0x0019000002117984 */ /* 0x000fe20000000800 */
[-C--:B0-----:R-:W-:Y:S01]  /*0a20*/  FFMA R9, R7, R8.reuse, R6 ;  /* 0x0000000807097223 */ /* 0x081fe20000000006 */
[-C--:B------:R-:W-:Y:S02]  /*0a30*/  FFMA R15, R15, R8.reuse, R14 ;  /* 0x000000080f0f7223 */ /* 0x080fe4000000000e */
[----:B------:R-:W0:Y:S01]  /*0a40*/  LDS.128 R4, [R29+0x140] ;  /* 0x000140001d047984 */ /* 0x000e220000000c00 */
[-C--:B------:R-:W-:Y:S01]  /*0a50*/  FFMA R13, R11, R8.reuse, R10 ;  /* 0x000000080b0d7223 */ /* 0x080fe2000000000a */
[----:B------:R-:W-:Y:S01]  /*0a60*/  FFMA R19, R19, R8, R18 ;  /* 0x0000000813137223 */ /* 0x000fe20000000012 */
[C---:B-1----:R-:W-:Y:S01]  /*0a70*/  FFMA R20, R12.reuse, R20, R9 ;  /* 0x000000140c147223 */ /* 0x042fe20000000009 */
[----:B------:R-:W1:Y:S01]  /*0a80*/  LDS R14, [R2+0x1880] ;  /* 0x00188000020e7984 */ /* 0x000e620000000800 */
[----:B------:R-:W-:-:S03]  /*0a90*/  FFMA R24, R12, R24, R15 ;  /* 0x000000180c187223 */ /* 0x000fc6000000000f */
[----:B------:R-:W2:Y:S01]  /*0aa0*/  LDS.128 R8, [R29+0x1c0] ;  /* 0x0001c0001d087984 */ /* 0x000ea20000000c00 */
[----:B0-----:R-:W-:Y:S01]  /*0ab0*/  FFMA R4, R12, R4, R13 ;  /* 0x000000040c047223 */ /* 0x001fe2000000000d */
[----:B-1----:R-:W-:-:S03]  /*0ac0*/  FFMA R25, R25, R14, R24 ;  /* 0x0000000e19197223 */ /* 0x002fc60000000018 */
[----:B------:R-:W-:Y:S01]  /*0ad0*/  FFMA R5, R5, R14, R4 ;  /* 0x0000000e05057223 */ /* 0x000fe20000000004 */
[----:B--2---:R-:W-:Y:S01]  /*0ae0*/  FFMA R12, R12, R8, R19 ;  /* 0x000000080c0c7223 */ /* 0x004fe20000000013 */
[-C--:B------:R-:W-:Y:S01]  /*0af0*/  FFMA R19, R21, R14.reuse, R20 ;  /* 0x0000000e15137223 */ /* 0x080fe20000000014 */
[----:B------:R-:W0:Y:S01]  /*0b00*/  LDS R8, [R2+0x1980] ;  /* 0x0019800002087984 */ /* 0x000e220000000800 */
[-C--:B------:R-:W-:Y:S01]  /*0b10*/  FFMA R26, R26, R17.reuse, R25 ;  /* 0x000000111a1a7223 */ /* 0x080fe20000000019 */
[----:B------:R-:W-:Y:S01]  /*0b20*/  FFMA R9, R9, R14, R12 ;  /* 0x0000000e09097223 */ /* 0x000fe2000000000c */
[-C--:B------:R-:W-:Y:S01]  /*0b30*/  FFMA R22, R22, R17.reuse, R19 ;  /* 0x0000001116167223 */ /* 0x080fe20000000013 */
[-C--:B------:R-:W-:Y:S01]  /*0b40*/  FFMA R6, R6, R17.reuse, R5 ;  /* 0x0000001106067223 */ /* 0x080fe20000000005 */
[----:B------:R-:W-:Y:S01]  /*0b50*/  LDS R21, [R2+0x1a00] ;  /* 0x001a000002157984 */ /* 0x000fe20000000800 */
[----:B------:R-:W-:-:S03]  /*0b60*/  FFMA R10, R10, R17, R9 ;  /* 0x000000110a0a7223 */ /* 0x000fc60000000009 */
[----:B------:R-:W1:Y:S04]  /*0b70*/  LDS.128 R16, [R29+0xd0] ;  /* 0x0000d0001d107984 */ /* 0x000e680000000c00 */
[----:B------:R-:W2:Y:S04]  /*0b80*/  LDS.128 R12, [R29+0x50] ;  /* 0x000050001d0c7984 */ /* 0x000ea80000000c00 */
[----:B------:R-:W3:Y:S01]  /*0b90*/  LDS R20, [R2+0x1a80] ;  /* 0x001a800002147984 */ /* 0x000ee20000000800 */
[-C--:B0-----:R-:W-:Y:S01]  /*0ba0*/  FFMA R24, R23, R8.reuse, R22 ;  /* 0x0000000817187223 */ /* 0x081fe20000000016 */
[-C--:B------:R-:W-:Y:S01]  /*0bb0*/  FFMA R23, R7, R8.reuse, R6 ;  /* 0x0000000807177223 */ /* 0x080fe20000000006 */
[-C--:B------:R-:W-:Y:S01]  /*0bc0*/  FFMA R26, R27, R8.reuse, R26 ;  /* 0x000000081b1a7223 */ /* 0x080fe2000000001a */
[----:B------:R-:W0:Y:S01]  /*0bd0*/  LDS.128 R4, [R29+0x150] ;  /* 0x000150001d047984 */ /* 0x000e220000000c00 */
[----:B------:R-:W-:-:S03]  /*0be0*/  FFMA R22, R11, R8, R10 ;  /* 0x000000080b167223 */ /* 0x000fc6000000000a */
[----:B------:R-:W4:Y:S01]  /*0bf0*/  LDS.128 R8, [R29+0x1d0] ;  /* 0x0001d0001d087984 */ /* 0x000f220000000c00 */
[C---:B-1----:R-:W-:Y:S01]  /*0c00*/  FFMA R16, R21.reuse, R16, R24 ;  /* 0x0000001015107223 */ /* 0x042fe20000000018 */
[----:B--2---:R-:W-:Y:S02]  /*0c10*/  FFMA R26, R21, R12, R26 ;  /* 0x0000000c151a7223 */ /* 0x004fe4000000001a */
[----:B------:R-:W1:Y:S01]  /*0c20*/  LDS R12, [R2+0x1b00] ;  /* 0x001b0000020c7984 */ /* 0x000e620000000800 */
[-C--:B---3--:R-:W-:Y:S01]  /*0c30*/  FFMA R17, R17, R20.reuse, R16 ;  /* 0x0000001411117223 */ /* 0x088fe20000000010 */
[----:B------:R-:W-:Y:S02]  /*0c40*/  FFMA R13, R13, R20, R26 ;  /* 0x000000140d0d7223 */ /* 0x000fe4000000001a */
[----:B------:R-:W-:Y:S01]  /*0c50*/  LDS.128 R24, [R29+0x60] ;  /* 0x000060001d187984 */ /* 0x000fe20000000c00 */
[----:B0-----:R-:W-:-:S03]  /*0c60*/  FFMA R16, R21, R4, R23 ;  /* 0x0000000415107223 */ /* 0x001fc60000000017 */
[----:B------:R-:W0:Y:S01]  /*0c70*/  LDS R4, [R2+0x1b80] ;  /* 0x001b800002047984 */ /* 0x000e220000000800 */
[----:B----4-:R-:W-:Y:S01]  /*0c80*/  FFMA R22, R21, R8, R22 ;  /* 0x0000000815167223 */ /* 0x010fe20000000016 */
[-C--:B------:R-:W-:Y:S02]  /*0c90*/  FFMA R5, R5, R20.reuse, R16 ;  /* 0x0000001405057223 */ /* 0x080fe40000000010 */
[----:B------:R-:W2:Y:S01]  /*0ca0*/  LDS R8, [R2+0x1c00] ;  /* 0x001c000002087984 */ /* 0x000ea20000000800 */
[----:B------:R-:W-:-:S03]  /*0cb0*/  FFMA R9, R9, R20, R22 ;  /* 0x0000001409097223 */ /* 0x000fc60000000016 */
[----:B------:R-:W3:Y:S01]  /*0cc0*/  LDS.128 R20, [R29+0xe0] ;  /* 0x0000e0001d147984 */ /* 0x000ee20000000c00 */
[-C--:B-1----:R-:W-:Y:S01]  /*0cd0*/  FFMA R14, R14, R12.reuse, R13 ;  /* 0x0000000c0e0e7223 */ /* 0x082fe2000000000d */
[-C--:B------:R-:W-:Y:S01]  /*0ce0*/  FFMA R6, R6, R12.reuse, R5 ;  /* 0x0000000c06067223 */ /* 0x080fe20000000005 */
[-C--:B------:R-:W-:Y:S01]  /*0cf0*/  FFMA R18, R18, R12.reuse, R17 ;  /* 0x0000000c12127223 */ /* 0x080fe20000000011 */
[----:B------:R-:W-:Y:S01]  /*0d00*/  FFMA R10, R10, R12, R9 ;  /* 0x0000000c0a0a7223 */ /* 0x000fe20000000009 */
[----:B------:R-:W-:Y:S01]  /*0d10*/  LDS R17, [R2+0x1d00] ;  /* 0x001d000002117984 */ /* 0x000fe20000000800 */
[-C--:B0-----:R-:W-:Y:S01]  /*0d20*/  FFMA R5, R15, R4.reuse, R14 ;  /* 0x000000040f057223 */ /* 0x081fe2000000000e */
[-C--:B------:R-:W-:Y:S02]  /*0d30*/  FFMA R19, R19, R4.reuse, R18 ;  /* 0x0000000413137223 */ /* 0x080fe40000000012 */
[----:B------:R-:W0:Y:S01]  /*0d40*/  LDS.128 R12, [R29+0x160] ;  /* 0x000160001d0c7984 */ /* 0x000e220000000c00 */
[-C--:B------:R-:W-:Y:S01]  /*0d50*/  FFMA R9, R7, R4.reuse, R6 ;  /* 0x0000000407097223 */ /* 0x080fe20000000006 */
[----:B------:R-:W-:Y:S01]  /*0d60*/  FFMA R11, R11, R4, R10 ;  /* 0x000000040b0b7223 */ /* 0x000fe2000000000a */
[C---:B--2---:R-:W-:Y:S01]  /*0d70*/  FFMA R24, R8.reuse, R24, R5 ;  /* 0x0000001808187223 */ /* 0x044fe20000000005 */
[----:B------:R-:W1:Y:S01]  /*0d80*/  LDS R10, [R2+0x1c80] ;  /* 0x001c8000020a7984 */ /* 0x000e620000000800 */
[----:B---3--:R-:W-:-:S03]  /*0d90*/  FFMA R20, R8, R20, R19 ;  /* 0x0000001408147223 */ /* 0x008fc60000000013 */
[----:B------:R-:W2:Y:S01]  /*0da0*/  LDS.128 R4, [R29+0x1e0] ;  /* 0x0001e0001d047984 */ /* 0x000ea20000000c00 */
[----:B0-----:R-:W-:-:S04]  /*0db0*/  FFMA R12, R8, R12, R9 ;  /* 0x0000000c080c7223 */ /* 0x001fc80000000009 */
[-C--:B-1----:R-:W-:Y:S01]  /*0dc0*/  FFMA R13, R13, R10.reuse, R12 ;  /* 0x0000000a0d0d7223 */ /* 0x082fe2000000000c */
[-C--:B------:R-:W-:Y:S01]  /*0dd0*/  FFMA R21, R21, R10.reuse, R20 ;  /* 0x0000000a15157223 */ /* 0x080fe20000000014 */
[----:B------:R-:W-:Y:S01]  /*0de0*/  FFMA R25, R25, R10, R24 ;  /* 0x0000000a19197223 */ /* 0x000fe20000000018 */
[----:B------:R-:W-:Y:S01]  /*0df0*/  LDS R20, [R2+0x1e00] ;  /* 0x001e000002147984 */ /* 0x000fe20000000800 */
[----:B--2---:R-:W-:Y:S01]  /*0e00*/  FFMA R8, R8, R4, R11 ;  /* 0x0000000408087223 */ /* 0x004fe2000000000b */
[-C--:B------:R-:W-:Y:S01]  /*0e10*/  FFMA R14, R14, R17.reuse, R13 ;  /* 0x000000110e0e7223 */ /* 0x080fe2000000000d */
[-C--:B------:R-:W-:Y:S01]  /*0e20*/  FFMA R22, R22, R17.reuse, R21 ;  /* 0x0000001116167223 */ /* 0x080fe20000000015 */
[----:B------:R-:W0:Y:S01]  /*0e30*/  LDS R4, [R2+0x1d80] ;  /* 0x001d800002047984 */ /* 0x000e220000000800 */
[----:B------:R-:W-:Y:S01]  /*0e40*/  FFMA R5, R5, R10, R8 ;  /* 0x0000000a05057223 */ /* 0x000fe20000000008 */
[-C--:B------:R-:W-:Y:S02]  /*0e50*/  FFMA R26, R26, R17.reuse, R25 ;  /* 0x000000111a1a7223 */ /* 0x080fe40000000019 */
[----:B------:R-:W1:Y:S01]  /*0e60*/  LDS.128 R8, [R29+0x70] ;  /* 0x000070001d087984 */ /* 0x000e620000000c00 */
[----:B------:R-:W-:-:S03]  /*0e70*/  FFMA R6, R6, R17, R5 ;  /* 0x0000001106067223 */ /* 0x000fc60000000005 */
[----:B------:R-:W2:Y:S04]  /*0e80*/  LDS.128 R16, [R29+0xf0] ;  /* 0x0000f0001d107984 */ /* 0x000ea80000000c00 */
[----:B------:R-:W-:Y:S01]  /*0e90*/  LDS R24, [R2+0x1f80] ;  /* 0x001f800002187984 */ /* 0x000fe20000000800 */
[-C--:B0-----:R-:W-:Y:S01]  /*0ea0*/  FFMA R21, R15, R4.reuse, R14 ;  /* 0x000000040f157223 */ /* 0x081fe2000000000e */
[-C--:B------:R-:W-:Y:S02]  /*0eb0*/  FFMA R27, R27, R4.reuse, R26 ;  /* 0x000000041b1b7223 */ /* 0x080fe4000000001a */
[----:B------:R-:W0:Y:S01]  /*0ec0*/  LDS.128 R12, [R29+0x170] ;  /* 0x000170001d0c7984 */ /* 0x000e220000000c00 */
[-C--:B------:R-:W-:Y:S01]  /*0ed0*/  FFMA R23, R23, R4.reuse, R22 ;  /* 0x0000000417177223 */ /* 0x080fe20000000016 */
[----:B------:R-:W-:Y:S01]  /*0ee0*/  FFMA R25, R7, R4, R6 ;  /* 0x0000000407197223 */ /* 0x000fe20000000006 */
[C---:B-1----:R-:W-:Y:S01]  /*0ef0*/  FFMA R8, R20.reuse, R8, R27 ;  /* 0x0000000814087223 */ /* 0x042fe2000000001b */
[----:B------:R-:W1:Y:S01]  /*0f00*/  LDS.128 R4, [R29+0x1f0] ;  /* 0x0001f0001d047984 */ /* 0x000e620000000c00 */
[----:B--2---:R-:W-:-:S03]  /*0f10*/  FFMA R16, R20, R16, R23 ;  /* 0x0000001014107223 */ /* 0x004fc60000000017 */
[----:B------:R-:W2:Y:S01]  /*0f20*/  LDS R22, [R2+0x1e80] ;  /* 0x001e800002167984 */ /* 0x000ea20000000800 */
[----:B0-----:R-:W-:-:S03]  /*0f30*/  FFMA R12, R20, R12, R21 ;  /* 0x0000000c140c7223 */ /* 0x001fc60000000015 */
[----:B------:R-:W0:Y:S01]  /*0f40*/  LDS R21, [R2+0x1f00] ;  /* 0x001f000002157984 */ /* 0x000e220000000800 */
[----:B-1----:R-:W-:Y:S02]  /*0f50*/  FFMA R20, R20, R4, R25 ;  /* 0x0000000414147223 */ /* 0x002fe40000000019 */
[----:B------:R-:W1:Y:S01]  /*0f60*/  LDC R4, c[0x0][0x380] ;  /* 0x0000e000ff047b82 */ /* 0x000e620000000800 */
[-C--:B--2---:R-:W-:Y:S01]  /*0f70*/  FFMA R9, R9, R22.reuse, R8 ;  /* 0x0000001609097223 */ /* 0x084fe20000000008 */
[-C--:B------:R-:W-:Y:S01]  /*0f80*/  FFMA R17, R17, R22.reuse, R16 ;  /* 0x0000001611117223 */ /* 0x080fe20000000010 */
[-C--:B------:R-:W-:Y:S01]  /*0f90*/  FFMA R13, R13, R22.reuse, R12 ;  /* 0x000000160d0d7223 */ /* 0x080fe2000000000c */
[----:B------:R-:W-:Y:S01]  /*0fa0*/  FFMA R5, R5, R22, R20 ;  /* 0x0000001605057223 */ /* 0x000fe20000000014 */
[----:B-1----:R-:W-:Y:S01]  /*0fb0*/  LEA R3, R4, R3, 0x5 ;  /* 0x0000000304037211 */ /* 0x002fe200078e28ff */
[-C--:B0-----:R-:W-:Y:S01]  /*0fc0*/  FFMA R10, R10, R21.reuse, R9 ;  /* 0x000000150a0a7223 */ /* 0x081fe20000000009 */
[-C--:B------:R-:W-:Y:S01]  /*0fd0*/  FFMA R18, R18, R21.reuse, R17 ;  /* 0x0000001512127223 */ /* 0x080fe20000000011 */
[-C--:B------:R-:W-:Y:S01]  /*0fe0*/  FFMA R14, R14, R21.reuse, R13 ;  /* 0x000000150e0e7223 */ /* 0x080fe2000000000d */
[----:B------:R-:W-:Y:S01]  /*0ff0*/  FFMA R6, R6, R21, R5 ;  /* 0x0000001506067223 */ /* 0x000fe20000000005 */
[-C--:B------:R-:W-:Y:S01]  /*1000*/  FFMA R22, R11, R24.reuse, R10 ;  /* 0x000000180b167223 */ /* 0x080fe2000000000a */
[-C--:B------:R-:W-:Y:S01]  /*1010*/  FFMA R23, R19, R24.reuse, R18 ;  /* 0x0000001813177223 */ /* 0x080fe20000000012 */
[-C--:B------:R-:W-:Y:S01]  /*1020*/  FFMA R20, R15, R24.reuse, R14 ;  /* 0x000000180f147223 */ /* 0x080fe2000000000e */
[----:B------:R-:W-:Y:S01]  /*1030*/  FFMA R21, R7, R24, R6 ;  /* 0x0000001807157223 */ /* 0x000fe20000000006 */
[----:B------:R-:W-:Y:S06]  /*1040*/  BAR.SYNC.DEFER_BLOCKING 0x0 ;  /* 0x0000000000007b1d */ /* 0x000fec0000010000 */
[----:B------:R-:W-:Y:S05]  /*1050*/  BRA.U UP0, `(.L_x_3) ;  /* 0xfffffff1005c7547 */ /* 0x000fea000b83ffff */
.L_x_0:
[----:B------:R-:W0:Y:S01]  /*1060*/  S2R R4, SR_TID.Y ;  /* 0x0000000000047919 */ /* 0x000e220000002200 */
[----:B------:R-:W1:Y:S01]  /*1070*/  LDC R9, c[0x0][0x380] ;  /* 0x0000e000ff097b82 */ /* 0x000e620000000800 */
[----:B------:R-:W-:-:S07]  /*1080*/  IADD3 R0, PT, PT, R0, UR5, RZ ;  /* 0x0000000500007c10 */ /* 0x000fce000fffe0ff */
[----:B------:R-:W2:Y:S01]  /*1090*/  LDC.64 R2, c[0x0][0x398] ;  /* 0x0000e600ff027b82 */ /* 0x000ea20000000a00 */
[----:B0-----:R-:W-:-:S05]  /*10a0*/  LEA R5, R4, UR4, 0x2 ;  /* 0x0000000404057c11 */ /* 0x001fca000f8e10ff */
[----:B-1----:R-:W-:-:S04]  /*10b0*/  IMAD R5, R5, R9, R0 ;  /* 0x0000000905057224 */ /* 0x002fc800078e0200 */
[----:B--2---:R-:W-:-:S05]  /*10c0*/  IMAD.WIDE R2, R5, 0x4, R2 ;  /* 0x0000000405027825 */ /* 0x004fca00078e0202 */
[----:B------:R-:W-:Y:S01]  /*10d0*/  STG.E desc[UR10][R2.64], R22 ;  /* 0x0000001602007986 */ /* 0x000fe2000c10190a */
[----:B------:R-:W-:-:S05]  /*10e0*/  IMAD.WIDE R4, R9, 0x4, R2 ;  /* 0x0000000409047825 */ /* 0x000fca00078e0202 */
[----:B------:R-:W-:Y:S01]  /*10f0*/  STG.E desc[UR10][R4.64], R23 ;  /* 0x0000001704007986 */ /* 0x000fe2000c10190a */
[----:B------:R-:W-:-:S05]  /*1100*/  IMAD.WIDE R6, R9, 0x4, R4 ;  /* 0x0000000409067825 */ /* 0x000fca00078e0204 */
[----:B------:R-:W-:Y:S01]  /*1110*/  STG.E desc[UR10][R6.64], R20 ;  /* 0x0000001406007986 */ /* 0x000fe2000c10190a */
[----:B------:R-:W-:-:S05]  /*1120*/  IMAD.WIDE R8, R9, 0x4, R6 ;  /* 0x0000000409087825 */ /* 0x000fca00078e0206 */
[----:B------:R-:W-:Y:S01]  /*1130*/  STG.E desc[UR10][R8.64], R21 ;  /* 0x0000001508007986 */ /* 0x000fe2000c10190a */
[----:B------:R-:W-:Y:S05]  /*1140*/  EXIT ;  /* 0x000000000000794d */ /* 0x000fea0003800000 */
.L_x_4:
[----:B------:R-:W-:-:S00]  /*1150*/  BRA `(.L_x_4) ;  /* 0xfffffffc00fc7947 */ /* 0x000fc0000383ffff */
[----:B------:R-:W-:-:S00]  /*1160*/  NOP ;  /* 0x0000000000007918 */ /* 0x000fc00000000000 */
        /* <DEDUP_REMOVED lines=9> */
.L_x_5:


//--------------------- .nv.shared._Z16block_mul_kerneliiPfS_S_ --------------------------
	.section	.nv.shared._Z16block_mul_kerneliiPfS_S_,"aw",@nobits
	.sectionflags	@""
	.align	16
	.zero		1024


//--------------------- .nv.shared.reserved.0     --------------------------
	.section	.nv.shared.reserved.0,"aw",@nobits
	.weak		__nv_reservedSMEM_offset_0_alias
	.size		__nv_reservedSMEM_offset_0_alias, 0, 64
	.other		__nv_reservedSMEM_offset_0_alias,@"STO_CUDA_RESERVED_SHARED STV_DEFAULT"
__nv_reservedSMEM_offset_0_alias:
	.zero		0
	.zero		64


//--------------------- .nv.constant0._Z16block_mul_kerneliiPfS_S_ --------------------------
	.section	.nv.constant0._Z16block_mul_kerneliiPfS_S_,"a",@progbits
	.sectionflags	@""
	.align	4
.nv.constant0._Z16block_mul_kerneliiPfS_S_:
	.zero		928


//--------------------- SYMBOLS --------------------------

	.type		.nv.reservedSmem.offset0,@object
	.size		.nv.reservedSmem.offset0,0x4
	.type		.nv.reservedSmem.cap,@object
	.size		.nv.reservedSmem.cap,0x4
